//
// Generated by NVIDIA NVVM Compiler
//
// Compiler Build ID: CL-36424714
// Cuda compilation tools, release 13.0, V13.0.88
// Based on NVVM 20.0.0
//

.version 9.0
.target sm_100
.address_size 64

	// .globl	_Z6actionPiS_S_

.visible .entry _Z6actionPiS_S_(
	.param .u64 .ptr .align 1 _Z6actionPiS_S__param_0,
	.param .u64 .ptr .align 1 _Z6actionPiS_S__param_1,
	.param .u64 .ptr .align 1 _Z6actionPiS_S__param_2
)
{
	.reg .pred 	%p<4>;
	.reg .b32 	%r<17>;
	.reg .b64 	%rd<17>;

	ld.param.u64 	%rd4, [_Z6actionPiS_S__param_0];
	ld.param.u64 	%rd5, [_Z6actionPiS_S__param_1];
	ld.param.u64 	%rd6, [_Z6actionPiS_S__param_2];
	cvta.to.global.u64 	%rd1, %rd6;
	cvta.to.global.u64 	%rd2, %rd5;
	cvta.to.global.u64 	%rd3, %rd4;
	mov.u32 	%r3, %ctaid.x;
	mov.u32 	%r4, %ntid.x;
	mov.u32 	%r5, %tid.x;
	mad.lo.s32 	%r1, %r3, %r4, %r5;
	mul.hi.s32 	%r6, %r1, 1431655766;
	shr.u32 	%r7, %r6, 31;
	add.s32 	%r8, %r6, %r7;
	mul.lo.s32 	%r9, %r8, 3;
	sub.s32 	%r2, %r1, %r9;
	setp.eq.s32 	%p1, %r2, 2;
	@%p1 bra 	$L__BB0_5;
	setp.eq.s32 	%p2, %r2, 1;
	@%p2 bra 	$L__BB0_4;
	setp.ne.s32 	%p3, %r2, 0;
	@%p3 bra 	$L__BB0_6;
	mul.wide.s32 	%rd14, %r1, 4;
	add.s64 	%rd15, %rd3, %rd14;
	ld.global.u32 	%r15, [%rd15];
	add.s32 	%r16, %r15, 1;
	add.s64 	%rd16, %rd1, %rd14;
	st.global.u32 	[%rd16], %r16;
	bra.uni 	$L__BB0_6;
$L__BB0_4:
	mul.wide.s32 	%rd11, %r1, 4;
	add.s64 	%rd12, %rd2, %rd11;
	ld.global.u32 	%r13, [%rd12];
	add.s32 	%r14, %r13, -1;
	add.s64 	%rd13, %rd1, %rd11;
	st.global.u32 	[%rd13], %r14;
	bra.uni 	$L__BB0_6;
$L__BB0_5:
	mul.wide.s32 	%rd7, %r1, 4;
	add.s64 	%rd8, %rd3, %rd7;
	ld.global.u32 	%r10, [%rd8];
	add.s64 	%rd9, %rd2, %rd7;
	ld.global.u32 	%r11, [%rd9];
	mul.lo.s32 	%r12, %r11, %r10;
	add.s64 	%rd10, %rd1, %rd7;
	st.global.u32 	[%rd10], %r12;
$L__BB0_6:
	ret;

}


// ===== COMPILED SASS (sm_100) =====

	.target	sm_100

	.elftype	@"ET_EXEC"


//--------------------- .note.nv.tkinfo           --------------------------
	.section	.note.nv.tkinfo,"",@"SHT_NOTE"
	.sectionflags	@"SHF_NOTE_NV_TKINFO"
	.tkinfo
        /*0018*/ 	.word	0x00000002
        /*0030*/ 	.string	""
        /*0030*/ 	.string	"ptxas"
        /*0030*/ 	.string	"Cuda compilation tools, release 13.0, V13.0.88"
        /*0030*/ 	.string	"Build cuda_13.0.r13.0/compiler.36424714_0"
        /*0030*/ 	.string	"-arch sm_100 -m 64 "



//--------------------- .note.nv.cuinfo           --------------------------
	.section	.note.nv.cuinfo,"",@"SHT_NOTE"
	.sectionflags	@"SHF_NOTE_NV_CUINFO"
        /*0018*/ 	.short	0x0002
        /*001a*/ 	.short	0x0064
        /*001c*/ 	.short	0x0082
	.zero		2


//--------------------- .nv.info                  --------------------------
	.section	.nv.info,"",@"SHT_CUDA_INFO"
	.align	4


	//----- nvinfo : EIATTR_REGCOUNT
	.align		4
        /*0000*/ 	.byte	0x04, 0x2f
        /*0002*/ 	.short	(.L_1 - .L_0)
	.align		4
.L_0:
        /*0004*/ 	.word	index@(_Z6actionPiS_S_)
        /*0008*/ 	.word	0x0000000c


	//----- nvinfo : EIATTR_FRAME_SIZE
	.align		4
.L_1:
        /*000c*/ 	.byte	0x04, 0x11
        /*000e*/ 	.short	(.L_3 - .L_2)
	.align		4
.L_2:
        /*0010*/ 	.word	index@(_Z6actionPiS_S_)
        /*0014*/ 	.word	0x00000000


	//----- nvinfo : EIATTR_MIN_STACK_SIZE
	.align		4
.L_3:
        /*0018*/ 	.byte	0x04, 0x12
        /*001a*/ 	.short	(.L_5 - .L_4)
	.align		4
.L_4:
        /*001c*/ 	.word	index@(_Z6actionPiS_S_)
        /*0020*/ 	.word	0x00000000
.L_5:


//--------------------- .nv.compat                --------------------------
	.section	.nv.compat,"",@"SHT_CUDA_COMPAT_INFO"
	.align	4
        /*0000*/ 	.byte	0x02, 0x09, 0x00, 0x00, 0x02, 0x02, 0x01, 0x00, 0x02, 0x05, 0x05, 0x00, 0x03, 0x07, 0x01, 0x01
        /*0010*/ 	.byte	0x02, 0x03, 0x00, 0x00, 0x02, 0x06, 0x01, 0x00, 0x04, 0x0b, 0x08, 0x00, 0x09, 0x00, 0x00, 0x00
        /*0020*/ 	.byte	0x00, 0x00, 0x00, 0x00


//--------------------- .nv.info._Z6actionPiS_S_  --------------------------
	.section	.nv.info._Z6actionPiS_S_,"",@"SHT_CUDA_INFO"
	.sectionflags	@""
	.align	4


	//----- nvinfo : EIATTR_CUDA_API_VERSION
	.align		4
        /*0000*/ 	.byte	0x04, 0x37
        /*0002*/ 	.short	(.L_7 - .L_6)
.L_6:
        /*0004*/ 	.word	0x00000082


	//----- nvinfo : EIATTR_KPARAM_INFO
	.align		4
.L_7:
        /*0008*/ 	.byte	0x04, 0x17
        /*000a*/ 	.short	(.L_9 - .L_8)
.L_8:
        /*000c*/ 	.word	0x00000000
        /*0010*/ 	.short	0x0002
        /*0012*/ 	.short	0x0010
        /*0014*/ 	.byte	0x00, 0xf5, 0x21, 0x00


	//----- nvinfo : EIATTR_KPARAM_INFO
	.align		4
.L_9:
        /*0018*/ 	.byte	0x04, 0x17
        /*001a*/ 	.short	(.L_11 - .L_10)
.L_10:
        /*001c*/ 	.word	0x00000000
        /*0020*/ 	.short	0x0001
        /*0022*/ 	.short	0x0008
        /*0024*/ 	.byte	0x00, 0xf5, 0x21, 0x00


	//----- nvinfo : EIATTR_KPARAM_INFO
	.align		4
.L_11:
        /*0028*/ 	.byte	0x04, 0x17
        /*002a*/ 	.short	(.L_13 - .L_12)
.L_12:
        /*002c*/ 	.word	0x00000000
        /*0030*/ 	.short	0x0000
        /*0032*/ 	.short	0x0000
        /*0034*/ 	.byte	0x00, 0xf5, 0x21, 0x00


	//----- nvinfo : EIATTR_SPARSE_MMA_MASK
	.align		4
.L_13:
        /*0038*/ 	.byte	0x03, 0x50
        /*003a*/ 	.short	0x0000


	//----- nvinfo : EIATTR_MAXREG_COUNT
	.align		4
        /*003c*/ 	.byte	0x03, 0x1b
        /*003e*/ 	.short	0x00ff


	//----- nvinfo : EIATTR_MERCURY_ISA_VERSION
	.align		4
        /*0040*/ 	.byte	0x03, 0x5f
        /*0042*/ 	.short	0x0101


	//----- nvinfo : EIATTR_VRC_CTA_INIT_COUNT
	.align		4
        /*0044*/ 	.byte	0x02, 0x4a
	.zero		1
	.zero		1


	//----- nvinfo : EIATTR_EXIT_INSTR_OFFSETS
	.align		4
        /*0048*/ 	.byte	0x04, 0x1c
        /*004a*/ 	.short	(.L_15 - .L_14)


	//   ....[0]....
.L_14:
        /*004c*/ 	.word	0x000000e0


	//   ....[1]....
        /*0050*/ 	.word	0x00000160


	//   ....[2]....
        /*0054*/ 	.word	0x000001e0


	//   ....[3]....
        /*0058*/ 	.word	0x00000290


	//----- nvinfo : EIATTR_CRS_STACK_SIZE
	.align		4
.L_15:
        /*005c*/ 	.byte	0x04, 0x1e
        /*005e*/ 	.short	(.L_17 - .L_16)
.L_16:
        /*0060*/ 	.word	0x00000000


	//----- nvinfo : EIATTR_CBANK_PARAM_SIZE
	.align		4
.L_17:
        /*0064*/ 	.byte	0x03, 0x19
        /*0066*/ 	.short	0x0018


	//----- nvinfo : EIATTR_PARAM_CBANK
	.align		4
        /*0068*/ 	.byte	0x04, 0x0a
        /*006a*/ 	.short	(.L_19 - .L_18)
	.align		4
.L_18:
        /*006c*/ 	.word	index@(.nv.constant0._Z6actionPiS_S_)
        /*0070*/ 	.short	0x0380
        /*0072*/ 	.short	0x0018


	//----- nvinfo : EIATTR_SW_WAR
	.align		4
.L_19:
        /*0074*/ 	.byte	0x04, 0x36
        /*0076*/ 	.short	(.L_21 - .L_20)
.L_20:
        /*0078*/ 	.word	0x00000008
.L_21:


//--------------------- .nv.callgraph             --------------------------
	.section	.nv.callgraph,"",@"SHT_CUDA_CALLGRAPH"
	.align	4
	.sectionentsize	8
	.align		4
        /*0000*/ 	.word	0x00000000
	.align		4
        /*0004*/ 	.word	0xffffffff
	.align		4
        /*0008*/ 	.word	0x00000000
	.align		4
        /*000c*/ 	.word	0xfffffffe
	.align		4
        /*0010*/ 	.word	0x00000000
	.align		4
        /*0014*/ 	.word	0xfffffffd
	.align		4
        /*0018*/ 	.word	0x00000000
	.align		4
        /*001c*/ 	.word	0xfffffffc


//--------------------- .text._Z6actionPiS_S_     --------------------------
	.section	.text._Z6actionPiS_S_,"ax",@progbits
	.align	128
        .global         _Z6actionPiS_S_
        .type           _Z6actionPiS_S_,@function
        .size           _Z6actionPiS_S_,(.L_x_3 - _Z6actionPiS_S_)
        .other          _Z6actionPiS_S_,@"STO_CUDA_ENTRY STV_DEFAULT"
_Z6actionPiS_S_:
.text._Z6actionPiS_S_:
[----:B------:R-:W-:Y:S01]  /*0000*/  LDC R1, c[0x0][0x37c] ;  /* 0x0000df00ff017b82 */ /* 0x000fe20000000800 */
[----:B------:R-:W0:Y:S07]  /*0010*/  S2R R3, SR_TID.X ;  /* 0x0000000000037919 */ /* 0x000e2e0000002100 */
[----:B------:R-:W0:Y:S08]  /*0020*/  S2UR UR4, SR_CTAID.X ;  /* 0x00000000000479c3 */ /* 0x000e300000002500 */
[----:B------:R-:W0:Y:S02]  /*0030*/  LDC R0, c[0x0][0x360] ;  /* 0x0000d800ff007b82 */ /* 0x000e240000000800 */
[----:B0-----:R-:W-:Y:S01]  /*0040*/  IMAD R0, R0, UR4, R3 ;  /* 0x0000000400007c24 */ /* 0x001fe2000f8e0203 */
[----:B------:R-:W0:Y:S03]  /*0050*/  LDCU.64 UR4, c[0x0][0x358] ;  /* 0x00006b00ff0477ac */ /* 0x000e260008000a00 */
[----:B------:R-:W-:-:S05]  /*0060*/  IMAD.HI R2, R0, 0x55555556, RZ ;  /* 0x5555555600027827 */ /* 0x000fca00078e02ff */
[----:B------:R-:W-:-:S05]  /*0070*/  LEA.HI R3, R2, R2, RZ, 0x1 ;  /* 0x0000000202037211 */ /* 0x000fca00078f08ff */
[----:B------:R-:W-:-:S05]  /*0080*/  IMAD R3, R3, -0x3, R0 ;  /* 0xfffffffd03037824 */ /* 0x000fca00078e0200 */
[----:B------:R-:W-:-:S13]  /*0090*/  ISETP.NE.AND P0, PT, R3, 0x2, PT ;  /* 0x000000020300780c */ /* 0x000fda0003f05270 */
[----:B0-----:R-:W-:Y:S05]  /*00a0*/  @!P0 BRA `(.L_x_0) ;  /* 0x0000000000508947 */ /* 0x001fea0003800000 */
[----:B------:R-:W-:-:S13]  /*00b0*/  ISETP.NE.AND P0, PT, R3, 0x1, PT ;  /* 0x000000010300780c */ /* 0x000fda0003f05270 */
[----:B------:R-:W-:Y:S05]  /*00c0*/  @!P0 BRA `(.L_x_1) ;  /* 0x0000000000288947 */ /* 0x000fea0003800000 */
[----:B------:R-:W-:-:S13]  /*00d0*/  ISETP.NE.AND P0, PT, R3, RZ, PT ;  /* 0x000000ff0300720c */ /* 0x000fda0003f05270 */
[----:B------:R-:W-:Y:S05]  /*00e0*/  @P0 EXIT ;  /* 0x000000000000094d */ /* 0x000fea0003800000 */
[----:B------:R-:W0:Y:S08]  /*00f0*/  LDC.64 R2, c[0x0][0x380] ;  /* 0x0000e000ff027b82 */ /* 0x000e300000000a00 */
[----:B------:R-:W1:Y:S01]  /*0100*/  LDC.64 R4, c[0x0][0x390] ;  /* 0x0000e400ff047b82 */ /* 0x000e620000000a00 */
[----:B0-----:R-:W-:-:S06]  /*0110*/  IMAD.WIDE R2, R0, 0x4, R2 ;  /* 0x0000000400027825 */ /* 0x001fcc00078e0202 */
[----:B------:R-:W2:Y:S01]  /*0120*/  LDG.E R2, desc[UR4][R2.64] ;  /* 0x0000000402027981 */ /* 0x000ea2000c1e1900 */
[----:B-1----:R-:W-:Y:S01]  /*0130*/  IMAD.WIDE R4, R0, 0x4, R4 ;  /* 0x0000000400047825 */ /* 0x002fe200078e0204 */
[----:B--2---:R-:W-:-:S05]  /*0140*/  IADD3 R7, PT, PT, R2, 0x1, RZ ;  /* 0x0000000102077810 */ /* 0x004fca0007ffe0ff */
[----:B------:R-:W-:Y:S01]  /*0150*/  STG.E desc[UR4][R4.64], R7 ;  /* 0x0000000704007986 */ /* 0x000fe2000c101904 */
[----:B------:R-:W-:Y:S05]  /*0160*/  EXIT ;  /* 0x000000000000794d */ /* 0x000fea0003800000 */
.L_x_1:
[----:B------:R-:W0:Y:S08]  /*0170*/  LDC.64 R2, c[0x0][0x388] ;  /* 0x0000e200ff027b82 */ /* 0x000e300000000a00 */
[----:B------:R-:W1:Y:S01]  /*0180*/  LDC.64 R4, c[0x0][0x390] ;  /* 0x0000e400ff047b82 */ /* 0x000e620000000a00 */
[----:B0-----:R-:W-:-:S06]  /*0190*/  IMAD.WIDE R2, R0, 0x4, R2 ;  /* 0x0000000400027825 */ /* 0x001fcc00078e0202 */
[----:B------:R-:W2:Y:S01]  /*01a0*/  LDG.E R2, desc[UR4][R2.64] ;  /* 0x0000000402027981 */ /* 0x000ea2000c1e1900 */
[----:B-1----:R-:W-:Y:S01]  /*01b0*/  IMAD.WIDE R4, R0, 0x4, R4 ;  /* 0x0000000400047825 */ /* 0x002fe200078e0204 */
[----:B--2---:R-:W-:-:S05]  /*01c0*/  IADD3 R7, PT, PT, R2, -0x1, RZ ;  /* 0xffffffff02077810 */ /* 0x004fca0007ffe0ff */
[----:B------:R-:W-:Y:S01]  /*01d0*/  STG.E desc[UR4][R4.64], R7 ;  /* 0x0000000704007986 */ /* 0x000fe2000c101904 */
[----:B------:R-:W-:Y:S05]  /*01e0*/  EXIT ;  /* 0x000000000000794d */ /* 0x000fea0003800000 */
.L_x_0:
[----:B------:R-:W0:Y:S08]  /*01f0*/  LDC.64 R2, c[0x0][0x380] ;  /* 0x0000e000ff027b82 */ /* 0x000e300000000a00 */
[----:B------:R-:W1:Y:S08]  /*0200*/  LDC.64 R4, c[0x0][0x388] ;  /* 0x0000e200ff047b82 */ /* 0x000e700000000a00 */
[----:B------:R-:W2:Y:S01]  /*0210*/  LDC.64 R6, c[0x0][0x390] ;  /* 0x0000e400ff067b82 */ /* 0x000ea20000000a00 */
[----:B0-----:R-:W-:-:S06]  /*0220*/  IMAD.WIDE R2, R0, 0x4, R2 ;  /* 0x0000000400027825 */ /* 0x001fcc00078e0202 */
[----:B------:R-:W3:Y:S01]  /*0230*/  LDG.E R2, desc[UR4][R2.64] ;  /* 0x0000000402027981 */ /* 0x000ee2000c1e1900 */
[----:B-1----:R-:W-:-:S06]  /*0240*/  IMAD.WIDE R4, R0, 0x4, R4 ;  /* 0x0000000400047825 */ /* 0x002fcc00078e0204 */
[----:B------:R-:W3:Y:S01]  /*0250*/  LDG.E R5, desc[UR4][R4.64] ;  /* 0x0000000404057981 */ /* 0x000ee2000c1e1900 */
[----:B--2---:R-:W-:-:S04]  /*0260*/  IMAD.WIDE R6, R0, 0x4, R6 ;  /* 0x0000000400067825 */ /* 0x004fc800078e0206 */
[----:B---3--:R-:W-:-:S05]  /*0270*/  IMAD R9, R2, R5, RZ ;  /* 0x0000000502097224 */ /* 0x008fca00078e02ff */
[----:B------:R-:W-:Y:S01]  /*0280*/  STG.E desc[UR4][R6.64], R9 ;  /* 0x0000000906007986 */ /* 0x000fe2000c101904 */
[----:B------:R-:W-:Y:S05]  /*0290*/  EXIT ;  /* 0x000000000000794d */ /* 0x000fea0003800000 */
.L_x_2:
[----:B------:R-:W-:-:S00]  /*02a0*/  BRA `(.L_x_2) ;  /* 0xfffffffc00fc7947 */ /* 0x000fc0000383ffff */
[----:B------:R-:W-:-:S00]  /*02b0*/  NOP ;  /* 0x0000000000007918 */ /* 0x000fc00000000000 */
        /* <DEDUP_REMOVED lines=12> */
.L_x_3:


//--------------------- .nv.shared.reserved.0     --------------------------
	.section	.nv.shared.reserved.0,"aw",@nobits
	.weak		__nv_reservedSMEM_offset_0_alias
	.size		__nv_reservedSMEM_offset_0_alias, 0, 64
	.other		__nv_reservedSMEM_offset_0_alias,@"STO_CUDA_RESERVED_SHARED STV_DEFAULT"
__nv_reservedSMEM_offset_0_alias:
	.zero		0
	.zero		64


//--------------------- .nv.constant0._Z6actionPiS_S_ --------------------------
	.section	.nv.constant0._Z6actionPiS_S_,"a",@progbits
	.sectionflags	@""
	.align	4
.nv.constant0._Z6actionPiS_S_:
	.zero		920


//--------------------- SYMBOLS --------------------------

	.type		.nv.reservedSmem.offset0,@object
	.size		.nv.reservedSmem.offset0,0x4
